	.headerflags	@"EF_CUDA_TEXMODE_UNIFIED EF_CUDA_64BIT_ADDRESS EF_CUDA_ACCELERATORS EF_CUDA_SM90 EF_CUDA_VIRTUAL_SM(EF_CUDA_SM90)"
	.elftype	@"ET_EXEC"


//--------------------- .nv.info                  --------------------------
	.section	.nv.info,"",@"SHT_CUDA_INFO"
	.align	4


	//----- nvinfo : EIATTR_REGCOUNT
	.align		4
        /*0000*/ 	.byte	0x04, 0x2f
        /*0002*/ 	.short	(.L_1 - .L_0)
	.align		4
.L_0:
        /*0004*/ 	.word	index@(triton_poi_fused__to_copy_4)
        /*0008*/ 	.word	0x0000000a


	//----- nvinfo : EIATTR_MIN_STACK_SIZE
	.align		4
.L_1:
        /*000c*/ 	.byte	0x04, 0x12
        /*000e*/ 	.short	(.L_3 - .L_2)
	.align		4
.L_2:
        /*0010*/ 	.word	index@(triton_poi_fused__to_copy_4)
        /*0014*/ 	.word	0x00000000


	//----- nvinfo : EIATTR_FRAME_SIZE
	.align		4
.L_3:
        /*0018*/ 	.byte	0x04, 0x11
        /*001a*/ 	.short	(.L_5 - .L_4)
	.align		4
.L_4:
        /*001c*/ 	.word	index@(triton_poi_fused__to_copy_4)
        /*0020*/ 	.word	0x00000000


	//----- nvinfo : EIATTR_MIN_STACK_SIZE
	.align		4
.L_5:
        /*0024*/ 	.byte	0x04, 0x12
        /*0026*/ 	.short	(.L_7 - .L_6)
	.align		4
.L_6:
        /*0028*/ 	.word	index@(triton_poi_fused__to_copy_4)
        /*002c*/ 	.word	0x00000000
.L_7:


//--------------------- .nv.info.triton_poi_fused__to_copy_4 --------------------------
	.section	.nv.info.triton_poi_fused__to_copy_4,"",@"SHT_CUDA_INFO"
	.sectionflags	@""
	.align	4


	//----- nvinfo : EIATTR_CUDA_API_VERSION
	.align		4
        /*0000*/ 	.byte	0x04, 0x37
        /*0002*/ 	.short	(.L_9 - .L_8)
.L_8:
        /*0004*/ 	.word	0x0000007c


	//----- nvinfo : EIATTR_KPARAM_INFO
	.align		4
.L_9:
        /*0008*/ 	.byte	0x04, 0x17
        /*000a*/ 	.short	(.L_11 - .L_10)
.L_10:
        /*000c*/ 	.word	0x00000000
        /*0010*/ 	.short	0x0001
        /*0012*/ 	.short	0x0008
        /*0014*/ 	.byte	0x00, 0xf0, 0x11, 0x00


	//----- nvinfo : EIATTR_KPARAM_INFO
	.align		4
.L_11:
        /*0018*/ 	.byte	0x04, 0x17
        /*001a*/ 	.short	(.L_13 - .L_12)
.L_12:
        /*001c*/ 	.word	0x00000000
        /*0020*/ 	.short	0x0000
        /*0022*/ 	.short	0x0000
        /*0024*/ 	.byte	0x00, 0xf4, 0x21, 0x00


	//----- nvinfo : EIATTR_SPARSE_MMA_MASK
	.align		4
.L_13:
        /*0028*/ 	.byte	0x03, 0x50
        /*002a*/ 	.short	0x0000


	//----- nvinfo : EIATTR_MAXREG_COUNT
	.align		4
        /*002c*/ 	.byte	0x03, 0x1b
        /*002e*/ 	.short	0x00ff


	//----- nvinfo : EIATTR_EXIT_INSTR_OFFSETS
	.align		4
        /*0030*/ 	.byte	0x04, 0x1c
        /*0032*/ 	.short	(.L_15 - .L_14)


	//   ....[0]....
.L_14:
        /*0034*/ 	.word	0x00000170


	//   ....[1]....
        /*0038*/ 	.word	0x000001a0


	//----- nvinfo : EIATTR_REQNTID
	.align		4
.L_15:
        /*003c*/ 	.byte	0x04, 0x10
        /*003e*/ 	.short	(.L_17 - .L_16)
.L_16:
        /*0040*/ 	.word	0x00000020
        /*0044*/ 	.word	0x00000001
        /*0048*/ 	.word	0x00000001


	//----- nvinfo : EIATTR_CBANK_PARAM_SIZE
	.align		4
.L_17:
        /*004c*/ 	.byte	0x03, 0x19
        /*004e*/ 	.short	0x000c


	//----- nvinfo : EIATTR_PARAM_CBANK
	.align		4
        /*0050*/ 	.byte	0x04, 0x0a
        /*0052*/ 	.short	(.L_19 - .L_18)
	.align		4
.L_18:
        /*0054*/ 	.word	index@(.nv.constant0.triton_poi_fused__to_copy_4)
        /*0058*/ 	.short	0x0210
        /*005a*/ 	.short	0x000c


	//----- nvinfo : EIATTR_SW_WAR
	.align		4
.L_19:
        /*005c*/ 	.byte	0x04, 0x36
        /*005e*/ 	.short	(.L_21 - .L_20)
.L_20:
        /*0060*/ 	.word	0x00000008
.L_21:


//--------------------- .nv.callgraph             --------------------------
	.section	.nv.callgraph,"",@"SHT_CUDA_CALLGRAPH"
	.align	4
	.sectionentsize	8
	.align		4
        /*0000*/ 	.word	0x00000000
	.align		4
        /*0004*/ 	.word	0xffffffff
	.align		4
        /*0008*/ 	.word	0x00000000
	.align		4
        /*000c*/ 	.word	0xfffffffe
	.align		4
        /*0010*/ 	.word	0x00000000
	.align		4
        /*0014*/ 	.word	0xfffffffd
	.align		4
        /*0018*/ 	.word	0x00000000
	.align		4
        /*001c*/ 	.word	0xfffffffc


//--------------------- .text.triton_poi_fused__to_copy_4 --------------------------
	.section	.text.triton_poi_fused__to_copy_4,"ax",@progbits
	.align	128
        .global         triton_poi_fused__to_copy_4
        .type           triton_poi_fused__to_copy_4,@function
        .size           triton_poi_fused__to_copy_4,(.L_x_1 - triton_poi_fused__to_copy_4)
        .other          triton_poi_fused__to_copy_4,@"STO_CUDA_ENTRY STV_DEFAULT"
triton_poi_fused__to_copy_4:
.text.triton_poi_fused__to_copy_4:
[----:B------:R-:W0:Y:S02]  /*0000*/  LDC R1, c[0x0][0x28] ;  /* 0x00000a00ff017b82 */ /* 0x000e240000000800 */
[----:B------:R-:W1:Y:S01]  /*0010*/  S2R R0, SR_TID.X ;  /* 0x0000000000007919 */ /* 0x000e620000002100 */
[----:B------:R-:W-:Y:S01]  /*0020*/  IMAD.MOV.U32 R7, RZ, RZ, 0x3f000000 ;  /* 0x3f000000ff077424 */ /* 0x000fe200078e00ff */
[----:B------:R-:W2:Y:S01]  /*0030*/  S2R R5, SR_CTAID.X ;  /* 0x0000000000057919 */ /* 0x000ea20000002500 */
[----:B-1----:R-:W-:-:S05]  /*0040*/  IMAD.SHL.U32 R0, R0, 0x2, RZ ;  /* 0x0000000200007824 */ /* 0x002fca00078e00ff */
[----:B------:R-:W-:-:S05]  /*0050*/  LOP3.LUT R0, R0, 0x3e, RZ, 0xc0, !PT ;  /* 0x0000003e00007812 */ /* 0x000fca00078ec0ff */
[----:B--2---:R-:W-:-:S05]  /*0060*/  IMAD R5, R5, 0x40, R0 ;  /* 0x0000004005057824 */ /* 0x004fca00078e0200 */
[----:B------:R-:W-:Y:S02]  /*0070*/  IADD3 R0, R5, 0x1, RZ ;  /* 0x0000000105007810 */ /* 0x000fe40007ffe0ff */
[----:B------:R-:W-:Y:S02]  /*0080*/  I2FP.F32.S32 R2, R5 ;  /* 0x0000000500027245 */ /* 0x000fe40000201400 */
[----:B------:R-:W-:Y:S02]  /*0090*/  I2FP.F32.S32 R0, R0 ;  /* 0x0000000000007245 */ /* 0x000fe40000201400 */
[----:B------:R-:W-:Y:S01]  /*00a0*/  ISETP.GE.AND P0, PT, R5, 0x40, PT ;  /* 0x000000400500780c */ /* 0x000fe20003f06270 */
[----:B------:R-:W-:Y:S02]  /*00b0*/  FADD R2, R2, 0.5 ;  /* 0x3f00000002027421 */ /* 0x000fe40000000000 */
[----:B------:R-:W-:Y:S02]  /*00c0*/  FADD R0, R0, 0.5 ;  /* 0x3f00000000007421 */ /* 0x000fe40000000000 */
[----:B------:R-:W-:-:S02]  /*00d0*/  FFMA R4, R2, R7, -0.5 ;  /* 0xbf00000002047423 */ /* 0x000fc40000000007 */
[----:B------:R-:W1:Y:S01]  /*00e0*/  LDC.64 R2, c[0x0][0x210] ;  /* 0x00008400ff027b82 */ /* 0x000e620000000a00 */
[----:B------:R-:W-:Y:S02]  /*00f0*/  FFMA R0, R0, R7, -0.5 ;  /* 0xbf00000000007423 */ /* 0x000fe40000000007 */
[----:B------:R-:W-:-:S03]  /*0100*/  FMNMX R4, RZ, R4, !PT ;  /* 0x00000004ff047209 */ /* 0x000fc60007800000 */
[----:B------:R-:W-:-:S03]  /*0110*/  FMNMX R0, RZ, R0, !PT ;  /* 0x00000000ff007209 */ /* 0x000fc60007800000 */
[----:B------:R-:W2:Y:S08]  /*0120*/  F2I.TRUNC.NTZ R4, R4 ;  /* 0x0000000400047305 */ /* 0x000eb0000020f100 */
[----:B------:R-:W3:Y:S01]  /*0130*/  F2I.TRUNC.NTZ R6, R0 ;  /* 0x0000000000067305 */ /* 0x000ee2000020f100 */
[----:B-1----:R-:W-:Y:S01]  /*0140*/  IMAD.WIDE R2, R5, 0x8, R2 ;  /* 0x0000000805027825 */ /* 0x002fe200078e0202 */
[----:B--2---:R-:W-:-:S02]  /*0150*/  SHF.R.S32.HI R5, RZ, 0x1f, R4 ;  /* 0x0000001fff057819 */ /* 0x004fc40000011404 */
[----:B---3--:R-:W-:Y:S01]  /*0160*/  SHF.R.S32.HI R7, RZ, 0x1f, R6 ;  /* 0x0000001fff077819 */ /* 0x008fe20000011406 */
[----:B------:R-:W-:Y:S06]  /*0170*/  @P0 EXIT ;  /* 0x000000000000094d */ /* 0x000fec0003800000 */
[----:B------:R-:W-:Y:S02]  /*0180*/  ULDC.64 UR4, c[0x0][0x208] ;  /* 0x0000820000047ab9 */ /* 0x000fe40000000a00 */
[----:B------:R-:W-:Y:S01]  /*0190*/  STG.E.128 desc[UR4][R2.64], R4 ;  /* 0x0000000402007986 */ /* 0x000fe2000c101d04 */
[----:B------:R-:W-:Y:S05]  /*01a0*/  EXIT ;  /* 0x000000000000794d */ /* 0x000fea0003800000 */
.L_x_0:
[----:B------:R-:W-:-:S00]  /*01b0*/  BRA `(.L_x_0) ;  /* 0xfffffffc00fc7947 */ /* 0x000fc0000383ffff */
[----:B------:R-:W-:-:S00]  /*01c0*/  NOP ;  /* 0x0000000000007918 */ /* 0x000fc00000000000 */
        /* <DEDUP_REMOVED lines=11> */
.L_x_1:


//--------------------- .nv.constant0.triton_poi_fused__to_copy_4 --------------------------
	.section	.nv.constant0.triton_poi_fused__to_copy_4,"a",@progbits
	.sectionflags	@""
	.align	4
.nv.constant0.triton_poi_fused__to_copy_4:
	.zero		540
